	.headerflags	@"EF_CUDA_TEXMODE_UNIFIED EF_CUDA_64BIT_ADDRESS EF_CUDA_ACCELERATORS EF_CUDA_SM90 EF_CUDA_VIRTUAL_SM(EF_CUDA_SM90)"
	.elftype	@"ET_EXEC"


//--------------------- .nv.info                  --------------------------
	.section	.nv.info,"",@"SHT_CUDA_INFO"
	.align	4


	//----- nvinfo : EIATTR_REGCOUNT
	.align		4
        /*0000*/ 	.byte	0x04, 0x2f
        /*0002*/ 	.short	(.L_1 - .L_0)
	.align		4
.L_0:
        /*0004*/ 	.word	index@(triton_poi_fused_add_constant_pad_nd_convolution_relu_10)
        /*0008*/ 	.word	0x00000010


	//----- nvinfo : EIATTR_MIN_STACK_SIZE
	.align		4
.L_1:
        /*000c*/ 	.byte	0x04, 0x12
        /*000e*/ 	.short	(.L_3 - .L_2)
	.align		4
.L_2:
        /*0010*/ 	.word	index@(triton_poi_fused_add_constant_pad_nd_convolution_relu_10)
        /*0014*/ 	.word	0x00000000


	//----- nvinfo : EIATTR_FRAME_SIZE
	.align		4
.L_3:
        /*0018*/ 	.byte	0x04, 0x11
        /*001a*/ 	.short	(.L_5 - .L_4)
	.align		4
.L_4:
        /*001c*/ 	.word	index@(triton_poi_fused_add_constant_pad_nd_convolution_relu_10)
        /*0020*/ 	.word	0x00000000


	//----- nvinfo : EIATTR_MIN_STACK_SIZE
	.align		4
.L_5:
        /*0024*/ 	.byte	0x04, 0x12
        /*0026*/ 	.short	(.L_7 - .L_6)
	.align		4
.L_6:
        /*0028*/ 	.word	index@(triton_poi_fused_add_constant_pad_nd_convolution_relu_10)
        /*002c*/ 	.word	0x00000000
.L_7:


//--------------------- .nv.info.triton_poi_fused_add_constant_pad_nd_convolution_relu_10 --------------------------
	.section	.nv.info.triton_poi_fused_add_constant_pad_nd_convolution_relu_10,"",@"SHT_CUDA_INFO"
	.sectionflags	@""
	.align	4


	//----- nvinfo : EIATTR_CUDA_API_VERSION
	.align		4
        /*0000*/ 	.byte	0x04, 0x37
        /*0002*/ 	.short	(.L_9 - .L_8)
.L_8:
        /*0004*/ 	.word	0x0000007c


	//----- nvinfo : EIATTR_KPARAM_INFO
	.align		4
.L_9:
        /*0008*/ 	.byte	0x04, 0x17
        /*000a*/ 	.short	(.L_11 - .L_10)
.L_10:
        /*000c*/ 	.word	0x00000000
        /*0010*/ 	.short	0x0003
        /*0012*/ 	.short	0x0018
        /*0014*/ 	.byte	0x00, 0xf0, 0x11, 0x00


	//----- nvinfo : EIATTR_KPARAM_INFO
	.align		4
.L_11:
        /*0018*/ 	.byte	0x04, 0x17
        /*001a*/ 	.short	(.L_13 - .L_12)
.L_12:
        /*001c*/ 	.word	0x00000000
        /*0020*/ 	.short	0x0002
        /*0022*/ 	.short	0x0010
        /*0024*/ 	.byte	0x00, 0xf4, 0x21, 0x00


	//----- nvinfo : EIATTR_KPARAM_INFO
	.align		4
.L_13:
        /*0028*/ 	.byte	0x04, 0x17
        /*002a*/ 	.short	(.L_15 - .L_14)
.L_14:
        /*002c*/ 	.word	0x00000000
        /*0030*/ 	.short	0x0001
        /*0032*/ 	.short	0x0008
        /*0034*/ 	.byte	0x00, 0xf4, 0x21, 0x00


	//----- nvinfo : EIATTR_KPARAM_INFO
	.align		4
.L_15:
        /*0038*/ 	.byte	0x04, 0x17
        /*003a*/ 	.short	(.L_17 - .L_16)
.L_16:
        /*003c*/ 	.word	0x00000000
        /*0040*/ 	.short	0x0000
        /*0042*/ 	.short	0x0000
        /*0044*/ 	.byte	0x00, 0xf4, 0x21, 0x00


	//----- nvinfo : EIATTR_SPARSE_MMA_MASK
	.align		4
.L_17:
        /*0048*/ 	.byte	0x03, 0x50
        /*004a*/ 	.short	0x0000


	//----- nvinfo : EIATTR_MAXREG_COUNT
	.align		4
        /*004c*/ 	.byte	0x03, 0x1b
        /*004e*/ 	.short	0x00ff


	//----- nvinfo : EIATTR_EXIT_INSTR_OFFSETS
	.align		4
        /*0050*/ 	.byte	0x04, 0x1c
        /*0052*/ 	.short	(.L_19 - .L_18)


	//   ....[0]....
.L_18:
        /*0054*/ 	.word	0x00000220


	//----- nvinfo : EIATTR_REQNTID
	.align		4
.L_19:
        /*0058*/ 	.byte	0x04, 0x10
        /*005a*/ 	.short	(.L_21 - .L_20)
.L_20:
        /*005c*/ 	.word	0x00000080
        /*0060*/ 	.word	0x00000001
        /*0064*/ 	.word	0x00000001


	//----- nvinfo : EIATTR_CBANK_PARAM_SIZE
	.align		4
.L_21:
        /*0068*/ 	.byte	0x03, 0x19
        /*006a*/ 	.short	0x001c


	//----- nvinfo : EIATTR_PARAM_CBANK
	.align		4
        /*006c*/ 	.byte	0x04, 0x0a
        /*006e*/ 	.short	(.L_23 - .L_22)
	.align		4
.L_22:
        /*0070*/ 	.word	index@(.nv.constant0.triton_poi_fused_add_constant_pad_nd_convolution_relu_10)
        /*0074*/ 	.short	0x0210
        /*0076*/ 	.short	0x001c


	//----- nvinfo : EIATTR_SW_WAR
	.align		4
.L_23:
        /*0078*/ 	.byte	0x04, 0x36
        /*007a*/ 	.short	(.L_25 - .L_24)
.L_24:
        /*007c*/ 	.word	0x00000008
.L_25:


//--------------------- .nv.callgraph             --------------------------
	.section	.nv.callgraph,"",@"SHT_CUDA_CALLGRAPH"
	.align	4
	.sectionentsize	8
	.align		4
        /*0000*/ 	.word	0x00000000
	.align		4
        /*0004*/ 	.word	0xffffffff
	.align		4
        /*0008*/ 	.word	0x00000000
	.align		4
        /*000c*/ 	.word	0xfffffffe
	.align		4
        /*0010*/ 	.word	0x00000000
	.align		4
        /*0014*/ 	.word	0xfffffffd
	.align		4
        /*0018*/ 	.word	0x00000000
	.align		4
        /*001c*/ 	.word	0xfffffffc


//--------------------- .text.triton_poi_fused_add_constant_pad_nd_convolution_relu_10 --------------------------
	.section	.text.triton_poi_fused_add_constant_pad_nd_convolution_relu_10,"ax",@progbits
	.align	128
        .global         triton_poi_fused_add_constant_pad_nd_convolution_relu_10
        .type           triton_poi_fused_add_constant_pad_nd_convolution_relu_10,@function
        .size           triton_poi_fused_add_constant_pad_nd_convolution_relu_10,(.L_x_1 - triton_poi_fused_add_constant_pad_nd_convolution_relu_10)
        .other          triton_poi_fused_add_constant_pad_nd_convolution_relu_10,@"STO_CUDA_ENTRY STV_DEFAULT"
triton_poi_fused_add_constant_pad_nd_convolution_relu_10:
.text.triton_poi_fused_add_constant_pad_nd_convolution_relu_10:
[----:B------:R-:W-:Y:S01]  /*0000*/  LDC R1, c[0x0][0x28] ;  /* 0x00000a00ff017b82 */ /* 0x000fe20000000800 */
[----:B------:R-:W1:Y:S07]  /*0010*/  S2R R0, SR_TID.X ;  /* 0x0000000000007919 */ /* 0x000e6e0000002100 */
[----:B------:R-:W2:Y:S01]  /*0020*/  LDC.64 R4, c[0x0][0x218] ;  /* 0x00008600ff047b82 */ /* 0x000ea20000000a00 */
[----:B------:R-:W-:Y:S01]  /*0030*/  ULDC.64 UR4, c[0x0][0x208] ;  /* 0x0000820000047ab9 */ /* 0x000fe20000000a00 */
[----:B------:R-:W3:Y:S06]  /*0040*/  S2R R9, SR_CTAID.X ;  /* 0x0000000000097919 */ /* 0x000eec0000002500 */
[----:B------:R-:W4:Y:S08]  /*0050*/  LDC.64 R2, c[0x0][0x210] ;  /* 0x00008400ff027b82 */ /* 0x000f300000000a00 */
[----:B------:R-:W5:Y:S01]  /*0060*/  LDC.64 R6, c[0x0][0x220] ;  /* 0x00008800ff067b82 */ /* 0x000f620000000a00 */
[----:B-1----:R-:W-:-:S05]  /*0070*/  IMAD.SHL.U32 R0, R0, 0x2, RZ ;  /* 0x0000000200007824 */ /* 0x002fca00078e00ff */
[----:B------:R-:W-:-:S04]  /*0080*/  LOP3.LUT R0, R0, 0xfe, RZ, 0xc0, !PT ;  /* 0x000000fe00007812 */ /* 0x000fc800078ec0ff */
[----:B---3--:R-:W-:-:S05]  /*0090*/  LEA R9, R9, R0, 0x8 ;  /* 0x0000000009097211 */ /* 0x008fca00078e40ff */
[----:B------:R-:W-:-:S04]  /*00a0*/  IMAD.HI R0, R9, 0x38e38e39, RZ ;  /* 0x38e38e3909007827 */ /* 0x000fc800078e02ff */
[----:B----4-:R-:W-:Y:S01]  /*00b0*/  IMAD.WIDE R2, R9, 0x4, R2 ;  /* 0x0000000409027825 */ /* 0x010fe200078e0202 */
[----:B------:R-:W-:-:S04]  /*00c0*/  SHF.R.U32.HI R11, RZ, 0x1f, R0 ;  /* 0x0000001fff0b7819 */ /* 0x000fc80000011600 */
[----:B------:R-:W-:-:S05]  /*00d0*/  LEA.HI.SX32 R0, R0, R11, 0x1d ;  /* 0x0000000b00007211 */ /* 0x000fca00078feaff */
[C---:B------:R-:W-:Y:S02]  /*00e0*/  IMAD R11, R0.reuse, -0x24, R9 ;  /* 0xffffffdc000b7824 */ /* 0x040fe400078e0209 */
[----:B------:R-:W3:Y:S02]  /*00f0*/  LDG.E.64 R8, desc[UR4][R2.64] ;  /* 0x0000000402087981 */ /* 0x000ee4000c1e1b00 */
[----:B------:R-:W-:Y:S01]  /*0100*/  IMAD R13, R0, 0x20, R11 ;  /* 0x00000020000d7824 */ /* 0x000fe200078e020b */
[C---:B------:R-:W-:Y:S01]  /*0110*/  ISETP.GE.AND P0, PT, R11.reuse, 0x20, PT ;  /* 0x000000200b00780c */ /* 0x040fe20003f06270 */
[----:B--2---:R-:W-:Y:S01]  /*0120*/  IMAD.WIDE R4, R11, 0x4, R4 ;  /* 0x000000040b047825 */ /* 0x004fe200078e0204 */
[----:B------:R-:W-:-:S03]  /*0130*/  CS2R R10, SRZ ;  /* 0x00000000000a7805 */ /* 0x000fc6000001ff00 */
[----:B-----5:R-:W-:Y:S02]  /*0140*/  IMAD.WIDE R6, R13, 0x4, R6 ;  /* 0x000000040d067825 */ /* 0x020fe400078e0206 */
[----:B------:R-:W3:Y:S06]  /*0150*/  LDG.E.EL.64 R4, desc[UR4][R4.64] ;  /* 0x0000000404047981 */ /* 0x000eec000c2e1b00 */
[----:B------:R-:W2:Y:S01]  /*0160*/  @!P0 LDG.E.64 R10, desc[UR4][R6.64] ;  /* 0x00000004060a8981 */ /* 0x000ea2000c1e1b00 */
[----:B---3--:R-:W-:Y:S01]  /*0170*/  FADD R8, R8, R4 ;  /* 0x0000000408087221 */ /* 0x008fe20000000000 */
[----:B------:R-:W-:Y:S01]  /*0180*/  FADD R9, R9, R5 ;  /* 0x0000000509097221 */ /* 0x000fe20000000000 */
[----:B--2---:R-:W-:-:S02]  /*0190*/  SEL R13, R10, RZ, !P0 ;  /* 0x000000ff0a0d7207 */ /* 0x004fc40004000000 */
[----:B------:R-:W-:Y:S02]  /*01a0*/  SEL R0, R11, RZ, !P0 ;  /* 0x000000ff0b007207 */ /* 0x000fe40004000000 */
[C---:B------:R-:W-:Y:S01]  /*01b0*/  FSETP.GEU.AND P0, PT, R8.reuse, -R13, PT ;  /* 0x8000000d0800720b */ /* 0x040fe20003f0e000 */
[----:B------:R-:W-:Y:S01]  /*01c0*/  FADD R8, R8, R13 ;  /* 0x0000000d08087221 */ /* 0x000fe20000000000 */
[C---:B------:R-:W-:Y:S01]  /*01d0*/  FSETP.GEU.AND P1, PT, R9.reuse, -R0, PT ;  /* 0x800000000900720b */ /* 0x040fe20003f2e000 */
[----:B------:R-:W-:-:S03]  /*01e0*/  FADD R10, R9, R0 ;  /* 0x00000000090a7221 */ /* 0x000fc60000000000 */
[----:B------:R-:W-:Y:S02]  /*01f0*/  FSEL R8, R8, RZ, P0 ;  /* 0x000000ff08087208 */ /* 0x000fe40000000000 */
[----:B------:R-:W-:-:S05]  /*0200*/  FSEL R9, R10, RZ, P1 ;  /* 0x000000ff0a097208 */ /* 0x000fca0000800000 */
[----:B------:R-:W-:Y:S01]  /*0210*/  STG.E.64 desc[UR4][R2.64], R8 ;  /* 0x0000000802007986 */ /* 0x000fe2000c101b04 */
[----:B------:R-:W-:Y:S05]  /*0220*/  EXIT ;  /* 0x000000000000794d */ /* 0x000fea0003800000 */
.L_x_0:
[----:B------:R-:W-:-:S00]  /*0230*/  BRA `(.L_x_0) ;  /* 0xfffffffc00fc7947 */ /* 0x000fc0000383ffff */
[----:B------:R-:W-:-:S00]  /*0240*/  NOP ;  /* 0x0000000000007918 */ /* 0x000fc00000000000 */
        /* <DEDUP_REMOVED lines=11> */
.L_x_1:


//--------------------- .nv.constant0.triton_poi_fused_add_constant_pad_nd_convolution_relu_10 --------------------------
	.section	.nv.constant0.triton_poi_fused_add_constant_pad_nd_convolution_relu_10,"a",@progbits
	.sectionflags	@""
	.align	4
.nv.constant0.triton_poi_fused_add_constant_pad_nd_convolution_relu_10:
	.zero		556
